	.headerflags	@"EF_CUDA_TEXMODE_UNIFIED EF_CUDA_64BIT_ADDRESS EF_CUDA_ACCELERATORS EF_CUDA_SM90 EF_CUDA_VIRTUAL_SM(EF_CUDA_SM90)"
	.elftype	@"ET_EXEC"


//--------------------- .nv.info                  --------------------------
	.section	.nv.info,"",@"SHT_CUDA_INFO"
	.align	4


	//----- nvinfo : EIATTR_REGCOUNT
	.align		4
        /*0000*/ 	.byte	0x04, 0x2f
        /*0002*/ 	.short	(.L_3 - .L_2)
	.align		4
.L_2:
        /*0004*/ 	.word	index@(triton_poi_fused__native_batch_norm_legit_no_training_relu_threshold_backward_3)
        /*0008*/ 	.word	0x00000028


	//----- nvinfo : EIATTR_MIN_STACK_SIZE
	.align		4
.L_3:
        /*000c*/ 	.byte	0x04, 0x12
        /*000e*/ 	.short	(.L_5 - .L_4)
	.align		4
.L_4:
        /*0010*/ 	.word	index@(triton_poi_fused__native_batch_norm_legit_no_training_relu_threshold_backward_3)
        /*0014*/ 	.word	0x00000000


	//----- nvinfo : EIATTR_FRAME_SIZE
	.align		4
.L_5:
        /*0018*/ 	.byte	0x04, 0x11
        /*001a*/ 	.short	(.L_7 - .L_6)
	.align		4
.L_6:
        /*001c*/ 	.word	index@(triton_poi_fused__native_batch_norm_legit_no_training_relu_threshold_backward_3)
        /*0020*/ 	.word	0x00000000


	//----- nvinfo : EIATTR_MIN_STACK_SIZE
	.align		4
.L_7:
        /*0024*/ 	.byte	0x04, 0x12
        /*0026*/ 	.short	(.L_9 - .L_8)
	.align		4
.L_8:
        /*0028*/ 	.word	index@(triton_poi_fused__native_batch_norm_legit_no_training_relu_threshold_backward_3)
        /*002c*/ 	.word	0x00000000
.L_9:


//--------------------- .nv.info.triton_poi_fused__native_batch_norm_legit_no_training_relu_threshold_backward_3 --------------------------
	.section	.nv.info.triton_poi_fused__native_batch_norm_legit_no_training_relu_threshold_backward_3,"",@"SHT_CUDA_INFO"
	.sectionflags	@""
	.align	4


	//----- nvinfo : EIATTR_CUDA_API_VERSION
	.align		4
        /*0000*/ 	.byte	0x04, 0x37
        /*0002*/ 	.short	(.L_11 - .L_10)
.L_10:
        /*0004*/ 	.word	0x0000007c


	//----- nvinfo : EIATTR_KPARAM_INFO
	.align		4
.L_11:
        /*0008*/ 	.byte	0x04, 0x17
        /*000a*/ 	.short	(.L_13 - .L_12)
.L_12:
        /*000c*/ 	.word	0x00000000
        /*0010*/ 	.short	0x0008
        /*0012*/ 	.short	0x003c
        /*0014*/ 	.byte	0x00, 0xf0, 0x11, 0x00


	//----- nvinfo : EIATTR_KPARAM_INFO
	.align		4
.L_13:
        /*0018*/ 	.byte	0x04, 0x17
        /*001a*/ 	.short	(.L_15 - .L_14)
.L_14:
        /*001c*/ 	.word	0x00000000
        /*0020*/ 	.short	0x0007
        /*0022*/ 	.short	0x0038
        /*0024*/ 	.byte	0x00, 0xf0, 0x11, 0x00


	//----- nvinfo : EIATTR_KPARAM_INFO
	.align		4
.L_15:
        /*0028*/ 	.byte	0x04, 0x17
        /*002a*/ 	.short	(.L_17 - .L_16)
.L_16:
        /*002c*/ 	.word	0x00000000
        /*0030*/ 	.short	0x0006
        /*0032*/ 	.short	0x0030
        /*0034*/ 	.byte	0x00, 0xf4, 0x21, 0x00


	//----- nvinfo : EIATTR_KPARAM_INFO
	.align		4
.L_17:
        /*0038*/ 	.byte	0x04, 0x17
        /*003a*/ 	.short	(.L_19 - .L_18)
.L_18:
        /*003c*/ 	.word	0x00000000
        /*0040*/ 	.short	0x0005
        /*0042*/ 	.short	0x0028
        /*0044*/ 	.byte	0x00, 0xf4, 0x21, 0x00


	//----- nvinfo : EIATTR_KPARAM_INFO
	.align		4
.L_19:
        /*0048*/ 	.byte	0x04, 0x17
        /*004a*/ 	.short	(.L_21 - .L_20)
.L_20:
        /*004c*/ 	.word	0x00000000
        /*0050*/ 	.short	0x0004
        /*0052*/ 	.short	0x0020
        /*0054*/ 	.byte	0x00, 0xf4, 0x21, 0x00


	//----- nvinfo : EIATTR_KPARAM_INFO
	.align		4
.L_21:
        /*0058*/ 	.byte	0x04, 0x17
        /*005a*/ 	.short	(.L_23 - .L_22)
.L_22:
        /*005c*/ 	.word	0x00000000
        /*0060*/ 	.short	0x0003
        /*0062*/ 	.short	0x0018
        /*0064*/ 	.byte	0x00, 0xf4, 0x21, 0x00


	//----- nvinfo : EIATTR_KPARAM_INFO
	.align		4
.L_23:
        /*0068*/ 	.byte	0x04, 0x17
        /*006a*/ 	.short	(.L_25 - .L_24)
.L_24:
        /*006c*/ 	.word	0x00000000
        /*0070*/ 	.short	0x0002
        /*0072*/ 	.short	0x0010
        /*0074*/ 	.byte	0x00, 0xf4, 0x21, 0x00


	//----- nvinfo : EIATTR_KPARAM_INFO
	.align		4
.L_25:
        /*0078*/ 	.byte	0x04, 0x17
        /*007a*/ 	.short	(.L_27 - .L_26)
.L_26:
        /*007c*/ 	.word	0x00000000
        /*0080*/ 	.short	0x0001
        /*0082*/ 	.short	0x0008
        /*0084*/ 	.byte	0x00, 0xf4, 0x21, 0x00


	//----- nvinfo : EIATTR_KPARAM_INFO
	.align		4
.L_27:
        /*0088*/ 	.byte	0x04, 0x17
        /*008a*/ 	.short	(.L_29 - .L_28)
.L_28:
        /*008c*/ 	.word	0x00000000
        /*0090*/ 	.short	0x0000
        /*0092*/ 	.short	0x0000
        /*0094*/ 	.byte	0x00, 0xf4, 0x21, 0x00


	//----- nvinfo : EIATTR_SPARSE_MMA_MASK
	.align		4
.L_29:
        /*0098*/ 	.byte	0x03, 0x50
        /*009a*/ 	.short	0x0000


	//----- nvinfo : EIATTR_MAXREG_COUNT
	.align		4
        /*009c*/ 	.byte	0x03, 0x1b
        /*009e*/ 	.short	0x00ff


	//----- nvinfo : EIATTR_EXIT_INSTR_OFFSETS
	.align		4
        /*00a0*/ 	.byte	0x04, 0x1c
        /*00a2*/ 	.short	(.L_31 - .L_30)


	//   ....[0]....
.L_30:
        /*00a4*/ 	.word	0x00001460


	//   ....[1]....
        /*00a8*/ 	.word	0x00001480


	//----- nvinfo : EIATTR_REQNTID
	.align		4
.L_31:
        /*00ac*/ 	.byte	0x04, 0x10
        /*00ae*/ 	.short	(.L_33 - .L_32)
.L_32:
        /*00b0*/ 	.word	0x00000080
        /*00b4*/ 	.word	0x00000001
        /*00b8*/ 	.word	0x00000001


	//----- nvinfo : EIATTR_CBANK_PARAM_SIZE
	.align		4
.L_33:
        /*00bc*/ 	.byte	0x03, 0x19
        /*00be*/ 	.short	0x0040


	//----- nvinfo : EIATTR_PARAM_CBANK
	.align		4
        /*00c0*/ 	.byte	0x04, 0x0a
        /*00c2*/ 	.short	(.L_35 - .L_34)
	.align		4
.L_34:
        /*00c4*/ 	.word	index@(.nv.constant0.triton_poi_fused__native_batch_norm_legit_no_training_relu_threshold_backward_3)
        /*00c8*/ 	.short	0x0210
        /*00ca*/ 	.short	0x0040


	//----- nvinfo : EIATTR_SW_WAR
	.align		4
.L_35:
        /*00cc*/ 	.byte	0x04, 0x36
        /*00ce*/ 	.short	(.L_37 - .L_36)
.L_36:
        /*00d0*/ 	.word	0x00000008
.L_37:


//--------------------- .nv.callgraph             --------------------------
	.section	.nv.callgraph,"",@"SHT_CUDA_CALLGRAPH"
	.align	4
	.sectionentsize	8
	.align		4
        /*0000*/ 	.word	0x00000000
	.align		4
        /*0004*/ 	.word	0xffffffff
	.align		4
        /*0008*/ 	.word	0x00000000
	.align		4
        /*000c*/ 	.word	0xfffffffe
	.align		4
        /*0010*/ 	.word	0x00000000
	.align		4
        /*0014*/ 	.word	0xfffffffd
	.align		4
        /*0018*/ 	.word	0x00000000
	.align		4
        /*001c*/ 	.word	0xfffffffc


//--------------------- .nv.constant4             --------------------------
	.section	.nv.constant4,"a",@progbits
	.align	8
	.align		8
.nv.constant4:
        /*0000*/ 	.dword	_$_str
	.align		8
        /*0008*/ 	.dword	_$_str_$_2


//--------------------- .text.triton_poi_fused__native_batch_norm_legit_no_training_relu_threshold_backward_3 --------------------------
	.section	.text.triton_poi_fused__native_batch_norm_legit_no_training_relu_threshold_backward_3,"ax",@progbits
	.sectionflags	@"SHF_BARRIERS=1"
	.align	128
        .global         triton_poi_fused__native_batch_norm_legit_no_training_relu_threshold_backward_3
        .type           triton_poi_fused__native_batch_norm_legit_no_training_relu_threshold_backward_3,@function
        .size           triton_poi_fused__native_batch_norm_legit_no_training_relu_threshold_backward_3,(.L_x_1 - triton_poi_fused__native_batch_norm_legit_no_training_relu_threshold_backward_3)
        .other          triton_poi_fused__native_batch_norm_legit_no_training_relu_threshold_backward_3,@"STO_CUDA_ENTRY STV_DEFAULT"
triton_poi_fused__native_batch_norm_legit_no_training_relu_threshold_backward_3:
.text.triton_poi_fused__native_batch_norm_legit_no_training_relu_threshold_backward_3:
[----:B------:R-:W0:Y:S01]  /*0000*/  LDC R1, c[0x0][0x28] ;  /* 0x00000a00ff017b82 */ /* 0x000e220000000800 */
[----:B------:R-:W1:Y:S07]  /*0010*/  S2R R13, SR_CTAID.Y ;  /* 0x00000000000d7919 */ /* 0x000e6e0000002600 */
[----:B------:R-:W2:Y:S01]  /*0020*/  LDC.64 R20, c[0x0][0x218] ;  /* 0x00008600ff147b82 */ /* 0x000ea20000000a00 */
[----:B------:R-:W-:Y:S01]  /*0030*/  ULDC.64 UR6, c[0x0][0x208] ;  /* 0x0000820000067ab9 */ /* 0x000fe20000000a00 */
[----:B------:R-:W3:Y:S01]  /*0040*/  S2R R3, SR_TID.X ;  /* 0x0000000000037919 */ /* 0x000ee20000002100 */
[----:B------:R-:W4:Y:S05]  /*0050*/  S2R R24, SR_CTAID.X ;  /* 0x0000000000187919 */ /* 0x000f2a0000002500 */
[----:B------:R-:W5:Y:S08]  /*0060*/  LDC.64 R30, c[0x0][0x210] ;  /* 0x00008400ff1e7b82 */ /* 0x000f700000000a00 */
[----:B------:R-:W5:Y:S08]  /*0070*/  LDC.64 R28, c[0x0][0x220] ;  /* 0x00008800ff1c7b82 */ /* 0x000f700000000a00 */
[----:B------:R-:W5:Y:S01]  /*0080*/  LDC.64 R34, c[0x0][0x228] ;  /* 0x00008a00ff227b82 */ /* 0x000f620000000a00 */
[----:B-1----:R-:W-:-:S07]  /*0090*/  IMAD.SHL.U32 R25, R13, 0x20, RZ ;  /* 0x000000200d197824 */ /* 0x002fce00078e00ff */
[----:B------:R-:W1:Y:S01]  /*00a0*/  LDC.64 R32, c[0x0][0x230] ;  /* 0x00008c00ff207b82 */ /* 0x000e620000000a00 */
[----:B---3--:R-:W-:Y:S01]  /*00b0*/  IMAD.SHL.U32 R16, R3, 0x8, RZ ;  /* 0x0000000803107824 */ /* 0x008fe200078e00ff */
[----:B------:R-:W-:Y:S01]  /*00c0*/  SHF.R.U32.HI R2, RZ, 0x2, R3 ;  /* 0x00000002ff027819 */ /* 0x000fe20000011603 */
[----:B----4-:R-:W-:-:S03]  /*00d0*/  IMAD.SHL.U32 R24, R24, 0x20, RZ ;  /* 0x0000002018187824 */ /* 0x010fc600078e00ff */
[----:B------:R-:W-:Y:S02]  /*00e0*/  LOP3.LUT R16, R25, 0x18, R16, 0xf8, !PT ;  /* 0x0000001819107812 */ /* 0x000fe400078ef810 */
[----:B------:R-:W-:Y:S02]  /*00f0*/  SGXT.U32 R2, R2, 0x5 ;  /* 0x000000050202781a */ /* 0x000fe40000000000 */
[----:B------:R-:W-:Y:S02]  /*0100*/  SHF.R.S32.HI R5, RZ, 0x1f, R16 ;  /* 0x0000001fff057819 */ /* 0x000fe40000011410 */
[----:B------:R-:W-:Y:S02]  /*0110*/  SHF.R.S32.HI R13, RZ, 0x1a, R13 ;  /* 0x0000001aff0d7819 */ /* 0x000fe4000001140d */
[----:B------:R-:W-:Y:S02]  /*0120*/  LEA.HI R5, R5, R16, RZ, 0x8 ;  /* 0x0000001005057211 */ /* 0x000fe400078f40ff */
[----:B------:R-:W-:-:S02]  /*0130*/  LOP3.LUT R0, R24, R2, RZ, 0xfc, !PT ;  /* 0x0000000218007212 */ /* 0x000fc400078efcff */
[----:B------:R-:W-:Y:S02]  /*0140*/  LOP3.LUT R27, R5, 0xffffff00, RZ, 0xc0, !PT ;  /* 0xffffff00051b7812 */ /* 0x000fe400078ec0ff */
[----:B------:R-:W-:Y:S02]  /*0150*/  SHF.R.S32.HI R7, RZ, 0x8, R5 ;  /* 0x00000008ff077819 */ /* 0x000fe40000011405 */
[----:B------:R-:W-:Y:S02]  /*0160*/  CS2R R4, SRZ ;  /* 0x0000000000047805 */ /* 0x000fe4000001ff00 */
[----:B------:R-:W-:Y:S01]  /*0170*/  SGXT R13, R13, 0x1 ;  /* 0x000000010d0d781a */ /* 0x000fe20000000200 */
[C---:B------:R-:W-:Y:S01]  /*0180*/  IMAD.IADD R27, R16.reuse, 0x1, -R27 ;  /* 0x00000001101b7824 */ /* 0x040fe200078e0a1b */
[----:B------:R-:W-:Y:S01]  /*0190*/  LOP3.LUT R16, R16, 0x4, RZ, 0xfc, !PT ;  /* 0x0000000410107812 */ /* 0x000fe200078efcff */
[----:B------:R-:W-:Y:S01]  /*01a0*/  IMAD R7, R7, 0xbd1, R0 ;  /* 0x00000bd107077824 */ /* 0x000fe200078e0200 */
[----:B------:R-:W-:Y:S01]  /*01b0*/  ISETP.GE.AND P0, PT, R0, 0xbd1, PT ;  /* 0x00000bd10000780c */ /* 0x000fe20003f06270 */
[----:B--2---:R-:W-:Y:S01]  /*01c0*/  IMAD.WIDE R8, R27, 0x4, R20 ;  /* 0x000000041b087825 */ /* 0x004fe200078e0214 */
[----:B------:R-:W-:-:S03]  /*01d0*/  LEA.HI R13, R13, R16, RZ, 0x8 ;  /* 0x000000100d0d7211 */ /* 0x000fc600078f40ff */
[----:B------:R-:W-:Y:S01]  /*01e0*/  IMAD.SHL.U32 R12, R7, 0x100, RZ ;  /* 0x00000100070c7824 */ /* 0x000fe200078e00ff */
[----:B------:R-:W-:Y:S02]  /*01f0*/  LOP3.LUT R13, R13, 0xffffff00, RZ, 0xc0, !PT ;  /* 0xffffff000d0d7812 */ /* 0x000fe400078ec0ff */
[----:B------:R-:W-:Y:S01]  /*0200*/  CS2R R6, SRZ ;  /* 0x0000000000067805 */ /* 0x000fe2000001ff00 */
[----:B------:R-:W2:Y:S01]  /*0210*/  LDG.E.EL.128 R8, desc[UR6][R8.64] ;  /* 0x0000000608087981 */ /* 0x000ea2000c2e1d00 */
[----:B------:R-:W-:Y:S02]  /*0220*/  IMAD.IADD R0, R27, 0x1, R12 ;  /* 0x000000011b007824 */ /* 0x000fe400078e020c */
[----:B------:R-:W-:Y:S02]  /*0230*/  IMAD.IADD R26, R16, 0x1, -R13 ;  /* 0x00000001101a7824 */ /* 0x000fe400078e0a0d */
[----:B-----5:R-:W-:-:S04]  /*0240*/  IMAD.WIDE R14, R0, 0x4, R30 ;  /* 0x00000004000e7825 */ /* 0x020fc800078e021e */
[----:B0-----:R-:W-:Y:S01]  /*0250*/  IMAD.WIDE R16, R27, 0x4, R28 ;  /* 0x000000041b107825 */ /* 0x001fe200078e021c */
[----:B------:R0:W2:Y:S05]  /*0260*/  @!P0 LDG.E.EL.128 R4, desc[UR6][R14.64] ;  /* 0x000000060e048981 */ /* 0x0000aa000c2e1d00 */
[----:B------:R-:W3:Y:S01]  /*0270*/  LDG.E.EL.128 R16, desc[UR6][R16.64] ;  /* 0x0000000610107981 */ /* 0x000ee2000c2e1d00 */
[C---:B------:R-:W-:Y:S02]  /*0280*/  IMAD.IADD R13, R26.reuse, 0x1, R12 ;  /* 0x000000011a0d7824 */ /* 0x040fe400078e020c */
[----:B------:R-:W-:Y:S01]  /*0290*/  IMAD.WIDE R20, R26, 0x4, R20 ;  /* 0x000000041a147825 */ /* 0x000fe200078e0214 */
[----:B0-----:R-:W-:-:S03]  /*02a0*/  CS2R R14, SRZ ;  /* 0x00000000000e7805 */ /* 0x001fc6000001ff00 */
[----:B------:R-:W-:Y:S01]  /*02b0*/  IMAD.WIDE R30, R13, 0x4, R30 ;  /* 0x000000040d1e7825 */ /* 0x000fe200078e021e */
[----:B------:R-:W-:Y:S01]  /*02c0*/  CS2R R12, SRZ ;  /* 0x00000000000c7805 */ /* 0x000fe2000001ff00 */
[----:B------:R-:W4:Y:S05]  /*02d0*/  LDG.E.EL.128 R20, desc[UR6][R20.64] ;  /* 0x0000000614147981 */ /* 0x000f2a000c2e1d00 */
[----:B------:R-:W4:Y:S01]  /*02e0*/  @!P0 LDG.E.EL.128 R12, desc[UR6][R30.64] ;  /* 0x000000061e0c8981 */ /* 0x000f22000c2e1d00 */
[----:B-1----:R-:W-:-:S04]  /*02f0*/  IMAD.WIDE R36, R27, 0x4, R32 ;  /* 0x000000041b247825 */ /* 0x002fc800078e0220 */
[----:B--2---:R-:W-:Y:S01]  /*0300*/  FADD R5, -R9, R5 ;  /* 0x0000000509057221 */ /* 0x004fe20000000100 */
[----:B---3--:R-:W-:-:S06]  /*0310*/  FADD R9, R16, 9.9999997473787516356e-06 ;  /* 0x3727c5ac10097421 */ /* 0x008fcc0000000000 */
[----:B------:R-:W0:Y:S01]  /*0320*/  MUFU.SQRT R9, R9 ;  /* 0x0000000900097308 */ /* 0x000e220000002000 */
[----:B------:R-:W-:Y:S01]  /*0330*/  FADD R19, R19, 9.9999997473787516356e-06 ;  /* 0x3727c5ac13137421 */ /* 0x000fe20000000000 */
[----:B------:R-:W-:Y:S01]  /*0340*/  FADD R6, -R10, R6 ;  /* 0x000000060a067221 */ /* 0x000fe20000000100 */
[----:B------:R-:W-:Y:S01]  /*0350*/  FADD R10, R17, 9.9999997473787516356e-06 ;  /* 0x3727c5ac110a7421 */ /* 0x000fe20000000000 */
[----:B------:R-:W-:Y:S01]  /*0360*/  FADD R4, -R8, R4 ;  /* 0x0000000408047221 */ /* 0x000fe20000000100 */
[----:B------:R-:W-:-:S03]  /*0370*/  FADD R18, R18, 9.9999997473787516356e-06 ;  /* 0x3727c5ac12127421 */ /* 0x000fc60000000000 */
[----:B------:R-:W1:Y:S01]  /*0380*/  MUFU.SQRT R8, R19 ;  /* 0x0000001300087308 */ /* 0x000e620000002000 */
[----:B------:R-:W-:Y:S01]  /*0390*/  FADD R7, -R11, R7 ;  /* 0x000000070b077221 */ /* 0x000fe20000000100 */
[----:B0-----:R-:W-:-:S06]  /*03a0*/  FSETP.GT.AND P6, PT, R9, 8.50705917302346158658e+37, PT ;  /* 0x7e8000000900780b */ /* 0x001fcc0003fc4000 */
[----:B------:R-:W0:Y:S01]  /*03b0*/  MUFU.SQRT R10, R10 ;  /* 0x0000000a000a7308 */ /* 0x000e220000002000 */
[----:B------:R-:W-:Y:S01]  /*03c0*/  FSETP.GEU.AND P1, PT, R9, 1.175494350822287508e-38, PT ;  /* 0x008000000900780b */ /* 0x000fe20003f2e000 */
[----:B------:R-:W-:-:S06]  /*03d0*/  IMAD.MOV.U32 R16, RZ, RZ, 0x3e800000 ;  /* 0x3e800000ff107424 */ /* 0x000fcc00078e00ff */
[----:B------:R-:W2:Y:S01]  /*03e0*/  MUFU.SQRT R11, R18 ;  /* 0x00000012000b7308 */ /* 0x000ea20000002000 */
[----:B----4-:R-:W-:Y:S01]  /*03f0*/  FADD R23, -R23, R15 ;  /* 0x0000000f17177221 */ /* 0x010fe20000000100 */
[----:B------:R-:W-:Y:S01]  /*0400*/  FSEL R15, R16, 1, P6 ;  /* 0x3f800000100f7808 */ /* 0x000fe20003000000 */
[----:B------:R-:W-:Y:S01]  /*0410*/  @P6 FMUL R9, R9, 0.25 ;  /* 0x3e80000009096820 */ /* 0x000fe20000400000 */
[----:B-1----:R-:W-:-:S03]  /*0420*/  FSETP.GT.AND P6, PT, R8, 8.50705917302346158658e+37, PT ;  /* 0x7e8000000800780b */ /* 0x002fc60003fc4000 */
[----:B------:R-:W-:Y:S01]  /*0430*/  @!P1 FMUL R15, R15, 16777216 ;  /* 0x4b8000000f0f9820 */ /* 0x000fe20000400000 */
[----:B------:R-:W-:Y:S01]  /*0440*/  @!P1 FMUL R9, R9, 16777216 ;  /* 0x4b80000009099820 */ /* 0x000fe20000400000 */
[----:B0-----:R-:W-:Y:S02]  /*0450*/  FSETP.GT.AND P2, PT, R10, 8.50705917302346158658e+37, PT ;  /* 0x7e8000000a00780b */ /* 0x001fe40003f44000 */
[----:B------:R-:W-:Y:S02]  /*0460*/  FSETP.GEU.AND P1, PT, R8, 1.175494350822287508e-38, PT ;  /* 0x008000000800780b */ /* 0x000fe40003f2e000 */
[C---:B--2---:R-:W-:Y:S02]  /*0470*/  FSETP.GT.AND P4, PT, R11.reuse, 8.50705917302346158658e+37, PT ;  /* 0x7e8000000b00780b */ /* 0x044fe40003f84000 */
[----:B------:R-:W-:Y:S02]  /*0480*/  FSETP.GEU.AND P3, PT, R10, 1.175494350822287508e-38, PT ;  /* 0x008000000a00780b */ /* 0x000fe40003f6e000 */
[----:B------:R-:W-:Y:S01]  /*0490*/  FSETP.GEU.AND P5, PT, R11, 1.175494350822287508e-38, PT ;  /* 0x008000000b00780b */ /* 0x000fe20003fae000 */
[----:B------:R-:W-:-:S04]  /*04a0*/  @P6 FMUL R8, R8, 0.25 ;  /* 0x3e80000008086820 */ /* 0x000fc80000400000 */
[----:B------:R-:W-:Y:S02]  /*04b0*/  @P2 FMUL R10, R10, 0.25 ;  /* 0x3e8000000a0a2820 */ /* 0x000fe40000400000 */
[----:B------:R-:W-:Y:S02]  /*04c0*/  @!P1 FMUL R8, R8, 16777216 ;  /* 0x4b80000008089820 */ /* 0x000fe40000400000 */
[----:B------:R-:W-:Y:S02]  /*04d0*/  @P4 FMUL R11, R11, 0.25 ;  /* 0x3e8000000b0b4820 */ /* 0x000fe40000400000 */
[----:B------:R-:W-:Y:S02]  /*04e0*/  @!P3 FMUL R10, R10, 16777216 ;  /* 0x4b8000000a0ab820 */ /* 0x000fe40000400000 */
[----:B------:R-:W0:Y:S01]  /*04f0*/  MUFU.RCP R8, R8 ;  /* 0x0000000800087308 */ /* 0x000e220000001000 */
[----:B------:R-:W-:Y:S01]  /*0500*/  @!P5 FMUL R11, R11, 16777216 ;  /* 0x4b8000000b0bd820 */ /* 0x000fe20000400000 */
[----:B------:R-:W-:Y:S01]  /*0510*/  FADD R21, -R21, R13 ;  /* 0x0000000d15157221 */ /* 0x000fe20000000100 */
[----:B------:R-:W-:-:S05]  /*0520*/  FSEL R13, R16, 1, P6 ;  /* 0x3f800000100d7808 */ /* 0x000fca0003000000 */
[----:B------:R1:W2:Y:S01]  /*0530*/  MUFU.RCP R18, R9 ;  /* 0x0000000900127308 */ /* 0x0002a20000001000 */
[----:B------:R-:W-:-:S07]  /*0540*/  FADD R20, -R20, R12 ;  /* 0x0000000c14147221 */ /* 0x000fce0000000100 */
[----:B------:R-:W3:Y:S01]  /*0550*/  MUFU.RCP R10, R10 ;  /* 0x0000000a000a7308 */ /* 0x000ee20000001000 */
[----:B-1----:R-:W-:Y:S01]  /*0560*/  FSEL R9, R16, 1, P2 ;  /* 0x3f80000010097808 */ /* 0x002fe20001000000 */
[----:B------:R-:W-:-:S06]  /*0570*/  @!P1 FMUL R13, R13, 16777216 ;  /* 0x4b8000000d0d9820 */ /* 0x000fcc0000400000 */
[----:B------:R-:W1:Y:S01]  /*0580*/  MUFU.RCP R11, R11 ;  /* 0x0000000b000b7308 */ /* 0x000e620000001000 */
[----:B------:R-:W-:Y:S01]  /*0590*/  FSEL R12, R16, 1, P4 ;  /* 0x3f800000100c7808 */ /* 0x000fe20002000000 */
[----:B------:R-:W-:Y:S01]  /*05a0*/  @!P3 FMUL R9, R9, 16777216 ;  /* 0x4b8000000909b820 */ /* 0x000fe20000400000 */
[----:B0-----:R-:W-:Y:S01]  /*05b0*/  FMUL R8, R8, R13 ;  /* 0x0000000d08087220 */ /* 0x001fe20000400000 */
[----:B--2---:R-:W-:Y:S02]  /*05c0*/  FMUL R17, R18, R15 ;  /* 0x0000000f12117220 */ /* 0x004fe40000400000 */
[----:B------:R-:W-:Y:S01]  /*05d0*/  @!P5 FMUL R12, R12, 16777216 ;  /* 0x4b8000000c0cd820 */ /* 0x000fe20000400000 */
[----:B---3--:R-:W-:Y:S01]  /*05e0*/  FMUL R10, R10, R9 ;  /* 0x000000090a0a7220 */ /* 0x008fe20000400000 */
[----:B------:R-:W-:Y:S01]  /*05f0*/  FMUL R18, R8, R7 ;  /* 0x0000000708127220 */ /* 0x000fe20000400000 */
[----:B------:R-:W-:-:S04]  /*0600*/  IMAD.WIDE R8, R27, 0x4, R34 ;  /* 0x000000041b087825 */ /* 0x000fc800078e0222 */
[----:B------:R-:W-:Y:S01]  /*0610*/  FADD R22, -R22, R14 ;  /* 0x0000000e16167221 */ /* 0x000fe20000000100 */
[----:B-1----:R-:W-:Y:S01]  /*0620*/  FMUL R11, R11, R12 ;  /* 0x0000000c0b0b7220 */ /* 0x002fe20000400000 */
[----:B------:R-:W-:Y:S01]  /*0630*/  FMUL R19, R10, R5 ;  /* 0x000000050a137220 */ /* 0x000fe20000400000 */
[----:B------:R-:W2:Y:S02]  /*0640*/  LDG.E.EL.128 R12, desc[UR6][R36.64] ;  /* 0x00000006240c7981 */ /* 0x000ea4000c2e1d00 */
[----:B------:R-:W-:Y:S02]  /*0650*/  FMUL R30, R11, R6 ;  /* 0x000000060b1e7220 */ /* 0x000fe40000400000 */
[----:B------:R-:W2:Y:S01]  /*0660*/  LDG.E.EL.128 R8, desc[UR6][R8.64] ;  /* 0x0000000608087981 */ /* 0x000ea2000c2e1d00 */
[----:B------:R-:W-:Y:S01]  /*0670*/  FMUL R17, R17, R4 ;  /* 0x0000000411117220 */ /* 0x000fe20000400000 */
[----:B------:R-:W-:-:S06]  /*0680*/  IMAD.WIDE R4, R26, 0x4, R28 ;  /* 0x000000041a047825 */ /* 0x000fcc00078e021c */
[----:B------:R-:W3:Y:S01]  /*0690*/  LDG.E.EL.128 R4, desc[UR6][R4.64] ;  /* 0x0000000604047981 */ /* 0x000ee2000c2e1d00 */
[----:B------:R-:W-:-:S04]  /*06a0*/  IMAD.WIDE R28, R26, 0x4, R34 ;  /* 0x000000041a1c7825 */ /* 0x000fc800078e0222 */
[----:B------:R-:W-:Y:S01]  /*06b0*/  IMAD.WIDE R26, R26, 0x4, R32 ;  /* 0x000000041a1a7825 */ /* 0x000fe200078e0220 */
[----:B------:R-:W0:Y:S03]  /*06c0*/  S2UR UR5, SR_CgaCtaId ;  /* 0x00000000000579c3 */ /* 0x000e260000008800 */
[----:B------:R-:W-:Y:S01]  /*06d0*/  IMAD.SHL.U32 R31, R3, 0x100, RZ ;  /* 0x00000100031f7824 */ /* 0x000fe200078e00ff */
[----:B------:R-:W-:-:S04]  /*06e0*/  UMOV UR4, 0x400 ;  /* 0x0000040000047882 */ /* 0x000fc80000000000 */
[----:B------:R-:W-:-:S04]  /*06f0*/  LOP3.LUT R31, R31, 0x300, RZ, 0xc0, !PT ;  /* 0x000003001f1f7812 */ /* 0x000fc800078ec0ff */
[----:B------:R-:W-:Y:S01]  /*0700*/  LOP3.LUT R2, R31, R2, RZ, 0xfc, !PT ;  /* 0x000000021f027212 */ /* 0x000fe200078efcff */
[----:B0-----:R-:W-:-:S06]  /*0710*/  UPRMT UR4, UR5, 0x654, UR4 ;  /* 0x0000065405047896 */ /* 0x001fcc0008000004 */
[----:B------:R-:W-:-:S05]  /*0720*/  LEA.HI R33, R31, UR4, RZ, 0x1d ;  /* 0x000000041f217c11 */ /* 0x000fca000f8fe8ff */
[----:B------:R-:W-:Y:S02]  /*0730*/  IMAD R33, R2, 0x4, R33 ;  /* 0x0000000402217824 */ /* 0x000fe400078e0221 */
[----:B--2---:R-:W-:Y:S01]  /*0740*/  FFMA R18, R11, R18, R15 ;  /* 0x000000120b127223 */ /* 0x004fe2000000000f */
[----:B------:R-:W-:Y:S01]  /*0750*/  FFMA R30, R10, R30, R14 ;  /* 0x0000001e0a1e7223 */ /* 0x000fe2000000000e */
[----:B------:R-:W-:Y:S01]  /*0760*/  FFMA R19, R9, R19, R13 ;  /* 0x0000001309137223 */ /* 0x000fe2000000000d */
[----:B------:R-:W-:Y:S02]  /*0770*/  FFMA R17, R8, R17, R12 ;  /* 0x0000001108117223 */ /* 0x000fe4000000000c */
[----:B------:R-:W2:Y:S04]  /*0780*/  LDG.E.EL.128 R8, desc[UR6][R28.64] ;  /* 0x000000061c087981 */ /* 0x000ea8000c2e1d00 */
[----:B------:R0:W2:Y:S01]  /*0790*/  LDG.E.EL.128 R12, desc[UR6][R26.64] ;  /* 0x000000061a0c7981 */ /* 0x0000a2000c2e1d00 */
[----:B---3--:R-:W-:Y:S01]  /*07a0*/  FADD R4, R4, 9.9999997473787516356e-06 ;  /* 0x3727c5ac04047421 */ /* 0x008fe20000000000 */
[----:B------:R-:W-:-:S04]  /*07b0*/  FSETP.GEU.AND P1, PT, R17, RZ, PT ;  /* 0x000000ff1100720b */ /* 0x000fc80003f2e000 */
[----:B------:R-:W-:Y:S01]  /*07c0*/  FSEL R32, R17, RZ, P1 ;  /* 0x000000ff11207208 */ /* 0x000fe20000800000 */
[----:B0-----:R-:W0:Y:S01]  /*07d0*/  MUFU.SQRT R26, R4 ;  /* 0x00000004001a7308 */ /* 0x001e220000002000 */
[----:B------:R-:W-:-:S04]  /*07e0*/  FSETP.GEU.AND P1, PT, R19, RZ, PT ;  /* 0x000000ff1300720b */ /* 0x000fc80003f2e000 */
[----:B------:R-:W-:Y:S02]  /*07f0*/  FSEL R19, R19, RZ, P1 ;  /* 0x000000ff13137208 */ /* 0x000fe40000800000 */
[C---:B------:R-:W-:Y:S02]  /*0800*/  FSETP.GEU.AND P1, PT, R30.reuse, RZ, PT ;  /* 0x000000ff1e00720b */ /* 0x040fe40003f2e000 */
[----:B------:R-:W-:Y:S02]  /*0810*/  LOP3.LUT R17, R31, 0x20, RZ, 0xfc, !PT ;  /* 0x000000201f117812 */ /* 0x000fe400078efcff */
[----:B------:R-:W-:Y:S02]  /*0820*/  FSEL R30, R30, RZ, P1 ;  /* 0x000000ff1e1e7208 */ /* 0x000fe40000800000 */
[----:B------:R-:W-:Y:S02]  /*0830*/  LEA.HI R17, R17, UR4, RZ, 0x1d ;  /* 0x0000000411117c11 */ /* 0x000fe4000f8fe8ff */
[----:B0-----:R-:W-:-:S02]  /*0840*/  FSETP.GT.AND P1, PT, R26, 8.50705917302346158658e+37, PT ;  /* 0x7e8000001a00780b */ /* 0x001fc40003f24000 */
[----:B------:R-:W-:Y:S01]  /*0850*/  FSETP.GEU.AND P3, PT, R26, 1.175494350822287508e-38, PT ;  /* 0x008000001a00780b */ /* 0x000fe20003f6e000 */
[----:B------:R-:W-:Y:S01]  /*0860*/  IMAD R28, R2, 0x4, R17 ;  /* 0x00000004021c7824 */ /* 0x000fe200078e0211 */
[----:B------:R-:W-:-:S04]  /*0870*/  LOP3.LUT R17, R31, 0x40, RZ, 0xfc, !PT ;  /* 0x000000401f117812 */ /* 0x000fc800078efcff */
[----:B------:R-:W-:-:S05]  /*0880*/  LEA.HI R17, R17, UR4, RZ, 0x1d ;  /* 0x0000000411117c11 */ /* 0x000fca000f8fe8ff */
[----:B------:R-:W-:Y:S01]  /*0890*/  @P1 FMUL R26, R26, 0.25 ;  /* 0x3e8000001a1a1820 */ /* 0x000fe20000400000 */
[----:B------:R-:W-:Y:S02]  /*08a0*/  IMAD R27, R2, 0x4, R17 ;  /* 0x00000004021b7824 */ /* 0x000fe400078e0211 */
[----:B------:R-:W-:Y:S01]  /*08b0*/  FADD R5, R5, 9.9999997473787516356e-06 ;  /* 0x3727c5ac05057421 */ /* 0x000fe20000000000 */
[----:B------:R-:W-:Y:S01]  /*08c0*/  @!P3 FMUL R26, R26, 16777216 ;  /* 0x4b8000001a1ab820 */ /* 0x000fe20000400000 */
[----:B------:R-:W-:Y:S03]  /*08d0*/  STS [R33], R32 ;  /* 0x0000002021007388 */ /* 0x000fe60000000800 */
[----:B------:R-:W0:Y:S01]  /*08e0*/  MUFU.RCP R17, R26 ;  /* 0x0000001a00117308 */ /* 0x000e220000001000 */
[----:B------:R1:W-:Y:S04]  /*08f0*/  STS [R28+0x80], R19 ;  /* 0x000080131c007388 */ /* 0x0003e80000000800 */
[----:B------:R3:W-:Y:S01]  /*0900*/  STS [R27+0x100], R30 ;  /* 0x0001001e1b007388 */ /* 0x0007e20000000800 */
[----:B-1----:R-:W-:-:S02]  /*0910*/  FSEL R28, R16, 1, P1 ;  /* 0x3f800000101c7808 */ /* 0x002fc40000800000 */
[----:B---3--:R-:W1:Y:S03]  /*0920*/  MUFU.SQRT R27, R5 ;  /* 0x00000005001b7308 */ /* 0x008e660000002000 */
[----:B------:R-:W-:Y:S01]  /*0930*/  @!P3 FMUL R28, R28, 16777216 ;  /* 0x4b8000001c1cb820 */ /* 0x000fe20000400000 */
[----:B------:R-:W-:-:S03]  /*0940*/  FADD R6, R6, 9.9999997473787516356e-06 ;  /* 0x3727c5ac06067421 */ /* 0x000fc60000000000 */
[----:B0-----:R-:W-:Y:S02]  /*0950*/  FMUL R17, R17, R28 ;  /* 0x0000001c11117220 */ /* 0x001fe40000400000 */
[----:B------:R-:W0:Y:S01]  /*0960*/  MUFU.SQRT R28, R6 ;  /* 0x00000006001c7308 */ /* 0x000e220000002000 */
[C---:B-1----:R-:W-:Y:S02]  /*0970*/  FSETP.GT.AND P1, PT, R27.reuse, 8.50705917302346158658e+37, PT ;  /* 0x7e8000001b00780b */ /* 0x042fe40003f24000 */
[----:B------:R-:W-:Y:S02]  /*0980*/  FSETP.GEU.AND P3, PT, R27, 1.175494350822287508e-38, PT ;  /* 0x008000001b00780b */ /* 0x000fe40003f6e000 */
[----:B------:R-:W-:-:S09]  /*0990*/  FSEL R26, R16, 1, P1 ;  /* 0x3f800000101a7808 */ /* 0x000fd20000800000 */
[----:B------:R-:W-:Y:S01]  /*09a0*/  @P1 FMUL R27, R27, 0.25 ;  /* 0x3e8000001b1b1820 */ /* 0x000fe20000400000 */
[----:B0-----:R-:W-:Y:S01]  /*09b0*/  FSETP.GT.AND P1, PT, R28, 8.50705917302346158658e+37, PT ;  /* 0x7e8000001c00780b */ /* 0x001fe20003f24000 */
[----:B------:R-:W-:Y:S02]  /*09c0*/  @!P3 FMUL R26, R26, 16777216 ;  /* 0x4b8000001a1ab820 */ /* 0x000fe40000400000 */
[----:B------:R-:W-:Y:S01]  /*09d0*/  @!P3 FMUL R27, R27, 16777216 ;  /* 0x4b8000001b1bb820 */ /* 0x000fe20000400000 */
[----:B------:R-:W-:Y:S01]  /*09e0*/  FSETP.GEU.AND P3, PT, R28, 1.175494350822287508e-38, PT ;  /* 0x008000001c00780b */ /* 0x000fe20003f6e000 */
[----:B------:R-:W-:-:S04]  /*09f0*/  FADD R7, R7, 9.9999997473787516356e-06 ;  /* 0x3727c5ac07077421 */ /* 0x000fc80000000000 */
[----:B------:R-:W0:Y:S04]  /*0a00*/  MUFU.SQRT R4, R7 ;  /* 0x0000000700047308 */ /* 0x000e280000002000 */
[----:B------:R-:W-:-:S04]  /*0a10*/  @P1 FMUL R28, R28, 0.25 ;  /* 0x3e8000001c1c1820 */ /* 0x000fc80000400000 */
[----:B------:R-:W-:Y:S01]  /*0a20*/  @!P3 FMUL R28, R28, 16777216 ;  /* 0x4b8000001c1cb820 */ /* 0x000fe20000400000 */
[----:B------:R-:W-:-:S05]  /*0a30*/  FSEL R5, R16, 1, P1 ;  /* 0x3f80000010057808 */ /* 0x000fca0000800000 */
[----:B------:R-:W1:Y:S01]  /*0a40*/  MUFU.RCP R28, R28 ;  /* 0x0000001c001c7308 */ /* 0x000e620000001000 */
[C---:B0-----:R-:W-:Y:S01]  /*0a50*/  FSETP.GT.AND P1, PT, R4.reuse, 8.50705917302346158658e+37, PT ;  /* 0x7e8000000400780b */ /* 0x041fe20003f24000 */
[----:B------:R-:W-:Y:S01]  /*0a60*/  @!P3 FMUL R5, R5, 16777216 ;  /* 0x4b8000000505b820 */ /* 0x000fe20000400000 */
[----:B------:R-:W-:-:S05]  /*0a70*/  FSETP.GEU.AND P3, PT, R4, 1.175494350822287508e-38, PT ;  /* 0x008000000400780b */ /* 0x000fca0003f6e000 */
[----:B------:R-:W0:Y:S01]  /*0a80*/  MUFU.RCP R27, R27 ;  /* 0x0000001b001b7308 */ /* 0x000e220000001000 */
[----:B-1----:R-:W-:-:S05]  /*0a90*/  FMUL R5, R28, R5 ;  /* 0x000000051c057220 */ /* 0x002fca0000400000 */
[----:B------:R-:W-:Y:S01]  /*0aa0*/  @P1 FMUL R4, R4, 0.25 ;  /* 0x3e80000004041820 */ /* 0x000fe20000400000 */
[----:B------:R-:W-:-:S03]  /*0ab0*/  FMUL R5, R5, R22 ;  /* 0x0000001605057220 */ /* 0x000fc60000400000 */
[----:B------:R-:W-:Y:S01]  /*0ac0*/  @!P3 FMUL R4, R4, 16777216 ;  /* 0x4b8000000404b820 */ /* 0x000fe20000400000 */
[----:B0-----:R-:W-:Y:S01]  /*0ad0*/  FMUL R26, R27, R26 ;  /* 0x0000001a1b1a7220 */ /* 0x001fe20000400000 */
[----:B------:R-:W-:-:S03]  /*0ae0*/  LOP3.LUT R6, R31, 0xa0, RZ, 0xfc, !PT ;  /* 0x000000a01f067812 */ /* 0x000fc600078efcff */
[----:B------:R-:W-:Y:S01]  /*0af0*/  FMUL R22, R26, R21 ;  /* 0x000000151a167220 */ /* 0x000fe20000400000 */
[----:B------:R-:W-:Y:S01]  /*0b00*/  LOP3.LUT R21, R31, 0xc0, RZ, 0xfc, !PT ;  /* 0x000000c01f157812 */ /* 0x000fe200078efcff */
[----:B------:R-:W0:Y:S03]  /*0b10*/  MUFU.RCP R4, R4 ;  /* 0x0000000400047308 */ /* 0x000e260000001000 */
[----:B------:R-:W-:Y:S02]  /*0b20*/  LEA.HI R21, R21, UR4, RZ, 0x1d ;  /* 0x0000000415157c11 */ /* 0x000fe4000f8fe8ff */
[C---:B------:R-:W-:Y:S02]  /*0b30*/  LOP3.LUT R29, R31.reuse, 0x80, RZ, 0xfc, !PT ;  /* 0x000000801f1d7812 */ /* 0x040fe400078efcff */
[----:B------:R-:W-:Y:S02]  /*0b40*/  LOP3.LUT R27, R31, 0xe0, RZ, 0xfc, !PT ;  /* 0x000000e01f1b7812 */ /* 0x000fe400078efcff */
[----:B------:R-:W-:Y:S01]  /*0b50*/  SHF.R.U32.HI R26, RZ, 0x5, R3 ;  /* 0x00000005ff1a7819 */ /* 0x000fe20000011603 */
[----:B------:R-:W-:Y:S01]  /*0b60*/  FMUL R17, R17, R20 ;  /* 0x0000001411117220 */ /* 0x000fe20000400000 */
[----:B------:R-:W-:-:S02]  /*0b70*/  LEA.HI R29, R29, UR4, RZ, 0x1d ;  /* 0x000000041d1d7c11 */ /* 0x000fc4000f8fe8ff */
[----:B------:R-:W-:Y:S02]  /*0b80*/  LEA.HI R27, R27, UR4, RZ, 0x1d ;  /* 0x000000041b1b7c11 */ /* 0x000fe4000f8fe8ff */
[----:B------:R-:W-:Y:S02]  /*0b90*/  SGXT.U32 R26, R26, 0x2 ;  /* 0x000000021a1a781a */ /* 0x000fe40000000000 */
[----:B------:R-:W-:Y:S02]  /*0ba0*/  FSETP.GEU.AND P5, PT, R18, RZ, PT ;  /* 0x000000ff1200720b */ /* 0x000fe40003fae000 */
[----:B------:R-:W-:Y:S02]  /*0bb0*/  FSETP.GTU.AND P4, PT, R30, RZ, PT ;  /* 0x000000ff1e00720b */ /* 0x000fe40003f8c000 */
[----:B------:R-:W-:Y:S01]  /*0bc0*/  FSETP.GTU.AND P2, PT, R32, RZ, PT ;  /* 0x000000ff2000720b */ /* 0x000fe20003f4c000 */
[----:B--2---:R-:W-:Y:S01]  /*0bd0*/  FFMA R10, R10, R5, R14 ;  /* 0x000000050a0a7223 */ /* 0x004fe2000000000e */
[----:B------:R-:W-:-:S04]  /*0be0*/  LOP3.LUT R5, R31, 0x60, RZ, 0xfc, !PT ;  /* 0x000000601f057812 */ /* 0x000fc800078efcff */
[----:B------:R-:W-:Y:S02]  /*0bf0*/  LEA.HI R7, R5, UR4, RZ, 0x1d ;  /* 0x0000000405077c11 */ /* 0x000fe4000f8fe8ff */
[----:B------:R-:W-:-:S05]  /*0c00*/  LEA.HI R5, R6, UR4, RZ, 0x1d ;  /* 0x0000000406057c11 */ /* 0x000fca000f8fe8ff */
[C---:B------:R-:W-:Y:S02]  /*0c10*/  IMAD R6, R2.reuse, 0x4, R5 ;  /* 0x0000000402067824 */ /* 0x040fe400078e0205 */
[----:B------:R-:W-:Y:S01]  /*0c20*/  IMAD R5, R2, 0x4, R21 ;  /* 0x0000000402057824 */ /* 0x000fe200078e0215 */
[----:B------:R-:W-:Y:S02]  /*0c30*/  FSEL R21, R16, 1, P1 ;  /* 0x3f80000010157808 */ /* 0x000fe40000800000 */
[----:B------:R-:W-:-:S03]  /*0c40*/  LOP3.LUT R16, R24, 0x1f, R3, 0xf8, !PT ;  /* 0x0000001f18107812 */ /* 0x000fc600078ef803 */
[----:B------:R-:W-:Y:S01]  /*0c50*/  @!P3 FMUL R21, R21, 16777216 ;  /* 0x4b8000001515b820 */ /* 0x000fe20000400000 */
[----:B------:R-:W-:-:S03]  /*0c60*/  IMAD R7, R2, 0x4, R7 ;  /* 0x0000000402077824 */ /* 0x000fc600078e0207 */
[----:B0-----:R-:W-:Y:S01]  /*0c70*/  FMUL R24, R4, R21 ;  /* 0x0000001504187220 */ /* 0x001fe20000400000 */
[----:B------:R-:W-:Y:S02]  /*0c80*/  IMAD R14, R2, 0x4, R29 ;  /* 0x00000004020e7824 */ /* 0x000fe400078e021d */
[----:B------:R-:W-:Y:S01]  /*0c90*/  FFMA R21, R8, R17, R12 ;  /* 0x0000001108157223 */ /* 0x000fe2000000000c */
[----:B------:R-:W-:Y:S02]  /*0ca0*/  IMAD R2, R2, 0x4, R27 ;  /* 0x0000000402027824 */ /* 0x000fe400078e021b */
[----:B------:R-:W-:Y:S01]  /*0cb0*/  FMUL R24, R24, R23 ;  /* 0x0000001718187220 */ /* 0x000fe20000400000 */
[----:B------:R-:W-:Y:S01]  /*0cc0*/  LOP3.LUT R27, R25, R26, RZ, 0xfc, !PT ;  /* 0x0000001a191b7212 */ /* 0x000fe200078efcff */
[----:B------:R-:W-:Y:S01]  /*0cd0*/  FFMA R25, R9, R22, R13 ;  /* 0x0000001609197223 */ /* 0x000fe2000000000d */
[----:B------:R-:W-:Y:S01]  /*0ce0*/  FSETP.GEU.AND P6, PT, R21, RZ, PT ;  /* 0x000000ff1500720b */ /* 0x000fe20003fce000 */
[----:B------:R-:W-:Y:S01]  /*0cf0*/  FFMA R15, R11, R24, R15 ;  /* 0x000000180b0f7223 */ /* 0x000fe2000000000f */
[----:B------:R-:W-:-:S02]  /*0d00*/  FSEL R22, R18, RZ, P5 ;  /* 0x000000ff12167208 */ /* 0x000fc40002800000 */
[----:B------:R-:W-:Y:S02]  /*0d10*/  FSETP.GEU.AND P3, PT, R25, RZ, PT ;  /* 0x000000ff1900720b */ /* 0x000fe40003f6e000 */
[----:B------:R-:W-:Y:S02]  /*0d20*/  FSEL R21, R21, RZ, P6 ;  /* 0x000000ff15157208 */ /* 0x000fe40003000000 */
[C---:B------:R-:W-:Y:S02]  /*0d30*/  FSETP.GEU.AND P5, PT, R10.reuse, RZ, PT ;  /* 0x000000ff0a00720b */ /* 0x040fe40003fae000 */
[----:B------:R-:W-:Y:S02]  /*0d40*/  FSETP.GEU.AND P6, PT, R15, RZ, PT ;  /* 0x000000ff0f00720b */ /* 0x000fe40003fce000 */
[----:B------:R-:W-:Y:S02]  /*0d50*/  FSEL R11, R25, RZ, P3 ;  /* 0x000000ff190b7208 */ /* 0x000fe40001800000 */
[----:B------:R-:W-:Y:S01]  /*0d60*/  FSEL R18, R10, RZ, P5 ;  /* 0x000000ff0a127208 */ /* 0x000fe20002800000 */
[----:B------:R0:W-:Y:S01]  /*0d70*/  STS [R7+0x180], R22 ;  /* 0x0001801607007388 */ /* 0x0001e20000000800 */
[----:B------:R-:W-:-:S03]  /*0d80*/  FSEL R23, R15, RZ, P6 ;  /* 0x000000ff0f177208 */ /* 0x000fc60003000000 */
[----:B------:R1:W-:Y:S04]  /*0d90*/  STS [R14+0x200], R21 ;  /* 0x000200150e007388 */ /* 0x0003e80000000800 */
[----:B------:R-:W-:Y:S01]  /*0da0*/  STS [R6+0x280], R11 ;  /* 0x0002800b06007388 */ /* 0x000fe20000000800 */
[----:B------:R-:W-:-:S03]  /*0db0*/  SHF.R.U32.HI R10, RZ, 0x3, R3 ;  /* 0x00000003ff0a7819 */ /* 0x000fc60000011603 */
[----:B------:R-:W-:Y:S01]  /*0dc0*/  STS [R5+0x300], R18 ;  /* 0x0003001205007388 */ /* 0x000fe20000000800 */
[----:B------:R-:W-:-:S03]  /*0dd0*/  LOP3.LUT R3, R3, 0x7f, RZ, 0xc0, !PT ;  /* 0x0000007f03037812 */ /* 0x000fc600078ec0ff */
[----:B------:R2:W-:Y:S01]  /*0de0*/  STS [R2+0x380], R23 ;  /* 0x0003801702007388 */ /* 0x0005e20000000800 */
[----:B------:R-:W-:Y:S02]  /*0df0*/  LOP3.LUT R10, R10, 0xc, RZ, 0xc0, !PT ;  /* 0x0000000c0a0a7812 */ /* 0x000fe400078ec0ff */
[----:B------:R-:W-:Y:S01]  /*0e00*/  LOP3.LUT R15, R3, 0x80, RZ, 0xfc, !PT ;  /* 0x00000080030f7812 */ /* 0x000fe200078efcff */
[----:B------:R-:W-:Y:S01]  /*0e10*/  IMAD R20, R27, 0xbd1, R16 ;  /* 0x00000bd11b147824 */ /* 0x000fe200078e0210 */
[----:B0-----:R-:W-:Y:S02]  /*0e20*/  LOP3.LUT R7, R3, 0x100, RZ, 0xfc, !PT ;  /* 0x0000010003077812 */ /* 0x001fe400078efcff */
[C---:B------:R-:W-:Y:S02]  /*0e30*/  LOP3.LUT R13, R27.reuse, 0x18, RZ, 0xfc, !PT ;  /* 0x000000181b0d7812 */ /* 0x040fe400078efcff */
[C---:B------:R-:W-:Y:S02]  /*0e40*/  LOP3.LUT R33, R27.reuse, 0x14, RZ, 0xfc, !PT ;  /* 0x000000141b217812 */ /* 0x040fe400078efcff */
[----:B------:R-:W-:-:S02]  /*0e50*/  LOP3.LUT R35, R27, 0x10, RZ, 0xfc, !PT ;  /* 0x000000101b237812 */ /* 0x000fc400078efcff */
[C---:B------:R-:W-:Y:S02]  /*0e60*/  LOP3.LUT R9, R27.reuse, 0xc, RZ, 0xfc, !PT ;  /* 0x0000000c1b097812 */ /* 0x040fe400078efcff */
[C---:B------:R-:W-:Y:S02]  /*0e70*/  LOP3.LUT R31, R27.reuse, 0x8, RZ, 0xfc, !PT ;  /* 0x000000081b1f7812 */ /* 0x040fe400078efcff */
[C---:B------:R-:W-:Y:S02]  /*0e80*/  LOP3.LUT R29, R27.reuse, 0x1c, RZ, 0xfc, !PT ;  /* 0x0000001c1b1d7812 */ /* 0x040fe400078efcff */
[----:B------:R-:W-:Y:S02]  /*0e90*/  LOP3.LUT R17, R27, 0x4, RZ, 0xfc, !PT ;  /* 0x000000041b117812 */ /* 0x000fe400078efcff */
[C---:B------:R-:W-:Y:S01]  /*0ea0*/  LOP3.LUT R24, R3.reuse, 0x180, RZ, 0xfc, !PT ;  /* 0x0000018003187812 */ /* 0x040fe200078efcff */
[----:B------:R-:W-:Y:S01]  /*0eb0*/  VIADD R10, R10, UR4 ;  /* 0x000000040a0a7c36 */ /* 0x000fe20008000000 */
[----:B------:R-:W-:-:S02]  /*0ec0*/  LOP3.LUT R25, R3, 0x200, RZ, 0xfc, !PT ;  /* 0x0000020003197812 */ /* 0x000fc400078efcff */
[C---:B------:R-:W-:Y:S02]  /*0ed0*/  LOP3.LUT R27, R3.reuse, 0x280, RZ, 0xfc, !PT ;  /* 0x00000280031b7812 */ /* 0x040fe400078efcff */
[----:B-1----:R-:W-:Y:S02]  /*0ee0*/  SHF.R.U32.HI R14, RZ, 0x3, R15 ;  /* 0x00000003ff0e7819 */ /* 0x002fe4000001160f */
[----:B--2---:R-:W-:Y:S02]  /*0ef0*/  SHF.R.U32.HI R2, RZ, 0x3, R7 ;  /* 0x00000003ff027819 */ /* 0x004fe40000011607 */
[C---:B------:R-:W-:Y:S02]  /*0f00*/  LOP3.LUT R26, R3.reuse, 0x300, RZ, 0xfc, !PT ;  /* 0x00000300031a7812 */ /* 0x040fe400078efcff */
[----:B------:R-:W-:Y:S02]  /*0f10*/  LOP3.LUT R6, R3, 0x380, RZ, 0xfc, !PT ;  /* 0x0000038003067812 */ /* 0x000fe400078efcff */
[----:B------:R-:W-:-:S02]  /*0f20*/  SHF.R.U32.HI R15, RZ, 0x3, R24 ;  /* 0x00000003ff0f7819 */ /* 0x000fc40000011618 */
[----:B------:R-:W-:Y:S02]  /*0f30*/  SHF.R.U32.HI R5, RZ, 0x3, R25 ;  /* 0x00000003ff057819 */ /* 0x000fe40000011619 */
[----:B------:R-:W-:Y:S01]  /*0f40*/  SHF.R.U32.HI R7, RZ, 0x3, R27 ;  /* 0x00000003ff077819 */ /* 0x000fe2000001161b */
[----:B------:R-:W-:Y:S01]  /*0f50*/  IMAD R27, R3, 0x4, R10 ;  /* 0x00000004031b7824 */ /* 0x000fe200078e020a */
[----:B------:R-:W-:Y:S01]  /*0f60*/  BAR.SYNC.DEFER_BLOCKING 0x0 ;  /* 0x0000000000007b1d */ /* 0x000fe20000010000 */
[----:B------:R-:W-:Y:S02]  /*0f70*/  LOP3.LUT R14, R14, 0x1c, RZ, 0xc0, !PT ;  /* 0x0000001c0e0e7812 */ /* 0x000fe400078ec0ff */
[----:B------:R-:W-:Y:S02]  /*0f80*/  LOP3.LUT R10, R2, 0x2c, RZ, 0xc0, !PT ;  /* 0x0000002c020a7812 */ /* 0x000fe400078ec0ff */
[----:B------:R-:W-:Y:S02]  /*0f90*/  SHF.R.U32.HI R26, RZ, 0x3, R26 ;  /* 0x00000003ff1a7819 */ /* 0x000fe4000001161a */
[----:B------:R-:W-:-:S02]  /*0fa0*/  SHF.R.U32.HI R6, RZ, 0x3, R6 ;  /* 0x00000003ff067819 */ /* 0x000fc40000011606 */
[----:B------:R-:W-:Y:S02]  /*0fb0*/  LOP3.LUT R2, R15, 0x3c, RZ, 0xc0, !PT ;  /* 0x0000003c0f027812 */ /* 0x000fe400078ec0ff */
[----:B------:R-:W-:Y:S01]  /*0fc0*/  LOP3.LUT R5, R5, 0x4c, RZ, 0xc0, !PT ;  /* 0x0000004c05057812 */ /* 0x000fe200078ec0ff */
[----:B------:R-:W-:Y:S01]  /*0fd0*/  VIADD R14, R14, UR4 ;  /* 0x000000040e0e7c36 */ /* 0x000fe20008000000 */
[----:B------:R-:W-:Y:S01]  /*0fe0*/  LOP3.LUT R7, R7, 0x5c, RZ, 0xc0, !PT ;  /* 0x0000005c07077812 */ /* 0x000fe200078ec0ff */
[----:B------:R-:W-:Y:S01]  /*0ff0*/  VIADD R10, R10, UR4 ;  /* 0x000000040a0a7c36 */ /* 0x000fe20008000000 */
[----:B------:R-:W-:Y:S01]  /*1000*/  LOP3.LUT R26, R26, 0x6c, RZ, 0xc0, !PT ;  /* 0x0000006c1a1a7812 */ /* 0x000fe200078ec0ff */
[----:B------:R-:W-:Y:S01]  /*1010*/  VIADD R30, R2, UR4 ;  /* 0x00000004021e7c36 */ /* 0x000fe20008000000 */
[----:B------:R-:W-:Y:S01]  /*1020*/  LOP3.LUT R6, R6, 0x7c, RZ, 0xc0, !PT ;  /* 0x0000007c06067812 */ /* 0x000fe200078ec0ff */
[----:B------:R-:W-:Y:S02]  /*1030*/  VIADD R28, R5, UR4 ;  /* 0x00000004051c7c36 */ /* 0x000fe40008000000 */
[----:B------:R-:W-:-:S02]  /*1040*/  VIADD R2, R7, UR4 ;  /* 0x0000000407027c36 */ /* 0x000fc40008000000 */
[C---:B------:R-:W-:Y:S01]  /*1050*/  IMAD R25, R3.reuse, 0x4, R14 ;  /* 0x0000000403197824 */ /* 0x040fe200078e020e */
[----:B------:R-:W0:Y:S01]  /*1060*/  LDS R27, [R27] ;  /* 0x000000001b1b7984 */ /* 0x000e220000000800 */
[C---:B------:R-:W-:Y:S02]  /*1070*/  IMAD R15, R3.reuse, 0x4, R10 ;  /* 0x00000004030f7824 */ /* 0x040fe400078e020a */
[----:B------:R-:W-:Y:S02]  /*1080*/  VIADD R26, R26, UR4 ;  /* 0x000000041a1a7c36 */ /* 0x000fe40008000000 */
[----:B------:R-:W1:Y:S01]  /*1090*/  LDS R25, [R25+0x200] ;  /* 0x0002000019197984 */ /* 0x000e620000000800 */
[----:B------:R-:W-:Y:S01]  /*10a0*/  VIADD R24, R6, UR4 ;  /* 0x0000000406187c36 */ /* 0x000fe20008000000 */
[----:B------:R-:W-:Y:S01]  /*10b0*/  ISETP.GE.AND P1, PT, R16, 0xbd1, PT ;  /* 0x00000bd11000780c */ /* 0x000fe20003f26270 */
[C---:B------:R-:W-:Y:S01]  /*10c0*/  IMAD R14, R3.reuse, 0x4, R30 ;  /* 0x00000004030e7824 */ /* 0x040fe200078e021e */
[----:B------:R-:W2:Y:S01]  /*10d0*/  LDS R15, [R15+0x400] ;  /* 0x000400000f0f7984 */ /* 0x000ea20000000800 */
[C---:B------:R-:W-:Y:S01]  /*10e0*/  IMAD R10, R3.reuse, 0x4, R28 ;  /* 0x00000004030a7824 */ /* 0x040fe200078e021c */
[----:B------:R-:W3:Y:S01]  /*10f0*/  LDC.64 R6, c[0x0][0x238] ;  /* 0x00008e00ff067b82 */ /* 0x000ee20000000a00 */
[C---:B------:R-:W-:Y:S01]  /*1100*/  IMAD R5, R3.reuse, 0x4, R2 ;  /* 0x0000000403057824 */ /* 0x040fe200078e0202 */
[----:B------:R-:W-:Y:S01]  /*1110*/  FSETP.GTU.AND P5, PT, R22, RZ, PT ;  /* 0x000000ff1600720b */ /* 0x000fe20003fac000 */
[C---:B------:R-:W-:Y:S01]  /*1120*/  IMAD R26, R3.reuse, 0x4, R26 ;  /* 0x00000004031a7824 */ /* 0x040fe200078e021a */
[----:B------:R-:W4:Y:S01]  /*1130*/  LDS R14, [R14+0x600] ;  /* 0x000600000e0e7984 */ /* 0x000f220000000800 */
[----:B------:R-:W-:Y:S01]  /*1140*/  IMAD R2, R3, 0x4, R24 ;  /* 0x0000000403027824 */ /* 0x000fe200078e0218 */
[----:B------:R-:W-:-:S02]  /*1150*/  FSETP.GTU.AND P3, PT, R19, RZ, PT ;  /* 0x000000ff1300720b */ /* 0x000fc40003f6c000 */
[----:B------:R-:W-:Y:S01]  /*1160*/  FSETP.GTU.AND P6, PT, R18, RZ, PT ;  /* 0x000000ff1200720b */ /* 0x000fe20003fcc000 */
[----:B------:R-:W5:Y:S01]  /*1170*/  LDS R10, [R10+0x800] ;  /* 0x000800000a0a7984 */ /* 0x000f620000000800 */
[----:B------:R-:W-:Y:S01]  /*1180*/  IMAD R17, R17, 0xbd1, R16 ;  /* 0x00000bd111117824 */ /* 0x000fe200078e0210 */
[----:B------:R-:W-:Y:S02]  /*1190*/  ULDC.64 UR4, c[0x0][0x240] ;  /* 0x0000900000047ab9 */ /* 0x000fe40000000a00 */
[----:B------:R-:W0:Y:S04]  /*11a0*/  LDS R5, [R5+0xa00] ;  /* 0x000a000005057984 */ /* 0x000e280000000800 */
[----:B------:R0:W2:Y:S04]  /*11b0*/  LDS R3, [R26+0xc00] ;  /* 0x000c00001a037984 */ /* 0x0000a80000000800 */
[----:B------:R-:W2:Y:S01]  /*11c0*/  LDS R2, [R2+0xe00] ;  /* 0x000e000002027984 */ /* 0x000ea20000000800 */
[----:B------:R-:W-:-:S02]  /*11d0*/  SEL R24, RZ, 0x1, P5 ;  /* 0x00000001ff187807 */ /* 0x000fc40002800000 */
[----:B------:R-:W-:Y:S02]  /*11e0*/  FSETP.GTU.AND P5, PT, R11, RZ, PT ;  /* 0x000000ff0b00720b */ /* 0x000fe40003fac000 */
[----:B------:R-:W-:Y:S02]  /*11f0*/  SEL R19, RZ, 0x1, P4 ;  /* 0x00000001ff137807 */ /* 0x000fe40002000000 */
[----:B------:R-:W-:Y:S02]  /*1200*/  SEL R11, RZ, 0x1, P3 ;  /* 0x00000001ff0b7807 */ /* 0x000fe40001800000 */
[----:B------:R-:W-:Y:S01]  /*1210*/  FSETP.GTU.AND P4, PT, R21, RZ, PT ;  /* 0x000000ff1500720b */ /* 0x000fe20003f8c000 */
[----:B---3--:R-:W-:Y:S01]  /*1220*/  IMAD.WIDE R20, R20, 0x4, R6 ;  /* 0x0000000414147825 */ /* 0x008fe200078e0206 */
[----:B------:R-:W-:Y:S02]  /*1230*/  FSETP.GTU.AND P3, PT, R23, RZ, PT ;  /* 0x000000ff1700720b */ /* 0x000fe40003f6c000 */
[----:B------:R-:W-:Y:S01]  /*1240*/  SEL R22, RZ, 0x1, P2 ;  /* 0x00000001ff167807 */ /* 0x000fe20001000000 */
[--C-:B------:R-:W-:Y:S01]  /*1250*/  IMAD R4, R13, 0xbd1, R16.reuse ;  /* 0x00000bd10d047824 */ /* 0x100fe200078e0210 */
[----:B------:R-:W-:Y:S01]  /*1260*/  SEL R23, RZ, 0x1, P3 ;  /* 0x00000001ff177807 */ /* 0x000fe20001800000 */
[--C-:B------:R-:W-:Y:S01]  /*1270*/  IMAD R8, R31, 0xbd1, R16.reuse ;  /* 0x00000bd11f087824 */ /* 0x100fe200078e0210 */
[----:B0-----:R-:W-:Y:S01]  /*1280*/  SEL R26, RZ, 0x1, P6 ;  /* 0x00000001ff1a7807 */ /* 0x001fe20003000000 */
[----:B------:R-:W-:Y:S01]  /*1290*/  IMAD R12, R33, 0xbd1, R16 ;  /* 0x00000bd1210c7824 */ /* 0x000fe200078e0210 */
[----:B------:R-:W-:Y:S01]  /*12a0*/  PRMT R24, R19, 0x3340, R24 ;  /* 0x0000334013187816 */ /* 0x000fe20000000018 */
[----:B------:R-:W-:-:S02]  /*12b0*/  IMAD R13, R35, 0xbd1, R16 ;  /* 0x00000bd1230d7824 */ /* 0x000fc400078e0210 */
[--C-:B------:R-:W-:Y:S01]  /*12c0*/  IMAD R9, R9, 0xbd1, R16.reuse ;  /* 0x00000bd109097824 */ /* 0x100fe200078e0210 */
[----:B------:R0:W-:Y:S01]  /*12d0*/  @!P1 STG.E desc[UR6][R20.64], R27 ;  /* 0x0000001b14009986 */ /* 0x0001e2000c101906 */
[----:B------:R-:W-:Y:S01]  /*12e0*/  IMAD R16, R29, 0xbd1, R16 ;  /* 0x00000bd11d107824 */ /* 0x000fe200078e0210 */
[----:B------:R-:W-:Y:S01]  /*12f0*/  SEL R28, RZ, 0x1, P5 ;  /* 0x00000001ff1c7807 */ /* 0x000fe20002800000 */
[----:B------:R-:W-:Y:S01]  /*1300*/  IMAD.WIDE R18, R17, 0x4, R6 ;  /* 0x0000000411127825 */ /* 0x000fe200078e0206 */
[----:B------:R-:W-:Y:S02]  /*1310*/  SEL R29, RZ, 0x1, P4 ;  /* 0x00000001ff1d7807 */ /* 0x000fe40002000000 */
[----:B------:R-:W-:Y:S02]  /*1320*/  PRMT R17, R22, 0x3340, R11 ;  /* 0x0000334016117816 */ /* 0x000fe4000000000b */
[----:B------:R-:W-:Y:S01]  /*1330*/  PRMT R11, R26, 0x3340, R23 ;  /* 0x000033401a0b7816 */ /* 0x000fe20000000017 */
[----:B------:R-:W-:Y:S01]  /*1340*/  IMAD.WIDE R22, R13, 0x4, R6 ;  /* 0x000000040d167825 */ /* 0x000fe200078e0206 */
[----:B------:R-:W-:-:S03]  /*1350*/  PRMT R26, R29, 0x3340, R28 ;  /* 0x000033401d1a7816 */ /* 0x000fc6000000001c */
[--C-:B0-----:R-:W-:Y:S01]  /*1360*/  IMAD.WIDE R20, R8, 0x4, R6.reuse ;  /* 0x0000000408147825 */ /* 0x101fe200078e0206 */
[----:B-1----:R0:W-:Y:S03]  /*1370*/  @!P1 STG.E desc[UR6][R18.64], R25 ;  /* 0x0000001912009986 */ /* 0x0021e6000c101906 */
[--C-:B------:R-:W-:Y:S01]  /*1380*/  IMAD.WIDE R8, R9, 0x4, R6.reuse ;  /* 0x0000000409087825 */ /* 0x100fe200078e0206 */
[----:B--2---:R1:W-:Y:S03]  /*1390*/  @!P1 STG.E desc[UR6][R20.64], R15 ;  /* 0x0000000f14009986 */ /* 0x0043e6000c101906 */
[--C-:B------:R-:W-:Y:S01]  /*13a0*/  IMAD.WIDE R12, R12, 0x4, R6.reuse ;  /* 0x000000040c0c7825 */ /* 0x100fe200078e0206 */
[----:B----4-:R1:W-:Y:S03]  /*13b0*/  @!P1 STG.E desc[UR6][R8.64], R14 ;  /* 0x0000000e08009986 */ /* 0x0103e6000c101906 */
[--C-:B------:R-:W-:Y:S01]  /*13c0*/  IMAD.WIDE R28, R4, 0x4, R6.reuse ;  /* 0x00000004041c7825 */ /* 0x100fe200078e0206 */
[----:B0-----:R-:W-:Y:S01]  /*13d0*/  IADD3 R18, P2, R0, UR4, RZ ;  /* 0x0000000400127c10 */ /* 0x001fe2000ff5e0ff */
[----:B-----5:R1:W-:Y:S02]  /*13e0*/  @!P1 STG.E desc[UR6][R22.64], R10 ;  /* 0x0000000a16009986 */ /* 0x0203e4000c101906 */
[----:B------:R-:W-:-:S02]  /*13f0*/  IMAD.WIDE R6, R16, 0x4, R6 ;  /* 0x0000000410067825 */ /* 0x000fc400078e0206 */
[----:B------:R1:W-:Y:S01]  /*1400*/  @!P1 STG.E desc[UR6][R12.64], R5 ;  /* 0x000000050c009986 */ /* 0x0003e2000c101906 */
[----:B------:R-:W-:-:S03]  /*1410*/  LEA.HI.X.SX32 R19, R0, UR5, 0x1, P2 ;  /* 0x0000000500137c11 */ /* 0x000fc600090f0eff */
[----:B------:R1:W-:Y:S01]  /*1420*/  @!P1 STG.E desc[UR6][R28.64], R3 ;  /* 0x000000031c009986 */ /* 0x0003e2000c101906 */
[----:B------:R-:W-:-:S03]  /*1430*/  PRMT R24, R17, 0x5410, R24 ;  /* 0x0000541011187816 */ /* 0x000fc60000000018 */
[----:B------:R1:W-:Y:S01]  /*1440*/  @!P1 STG.E desc[UR6][R6.64], R2 ;  /* 0x0000000206009986 */ /* 0x0003e2000c101906 */
[----:B------:R-:W-:Y:S01]  /*1450*/  PRMT R25, R26, 0x5410, R11 ;  /* 0x000054101a197816 */ /* 0x000fe2000000000b */
[----:B------:R-:W-:Y:S06]  /*1460*/  @P0 EXIT ;  /* 0x000000000000094d */ /* 0x000fec0003800000 */
[----:B------:R-:W-:Y:S01]  /*1470*/  STG.E.64 desc[UR6][R18.64], R24 ;  /* 0x0000001812007986 */ /* 0x000fe2000c101b06 */
[----:B------:R-:W-:Y:S05]  /*1480*/  EXIT ;  /* 0x000000000000794d */ /* 0x000fea0003800000 */
.L_x_0:
[----:B------:R-:W-:-:S00]  /*1490*/  BRA `(.L_x_0) ;  /* 0xfffffffc00fc7947 */ /* 0x000fc0000383ffff */
[----:B------:R-:W-:-:S00]  /*14a0*/  NOP ;  /* 0x0000000000007918 */ /* 0x000fc00000000000 */
        /* <DEDUP_REMOVED lines=13> */
.L_x_1:


//--------------------- .nv.global.init           --------------------------
	.section	.nv.global.init,"aw",@progbits
.nv.global.init:
	.type		_$_str,@object
	.size		_$_str,(_$_str_$_2 - _$_str)
_$_str:
        /*0000*/ 	.byte	0x5f, 0x5f, 0x43, 0x55, 0x44, 0x41, 0x5f, 0x46, 0x54, 0x5a, 0x00
	.type		_$_str_$_2,@object
	.size		_$_str_$_2,(.L_1 - _$_str_$_2)
_$_str_$_2:
        /*000b*/ 	.byte	0x5f, 0x5f, 0x43, 0x55, 0x44, 0x41, 0x5f, 0x50, 0x52, 0x45, 0x43, 0x5f, 0x53, 0x51, 0x52, 0x54
        /*001b*/ 	.byte	0x00
.L_1:


//--------------------- .nv.shared.triton_poi_fused__native_batch_norm_legit_no_training_relu_threshold_backward_3 --------------------------
	.section	.nv.shared.triton_poi_fused__native_batch_norm_legit_no_training_relu_threshold_backward_3,"aw",@nobits
	.sectionflags	@""
	.align	16
	.zero		1024


//--------------------- .nv.constant0.triton_poi_fused__native_batch_norm_legit_no_training_relu_threshold_backward_3 --------------------------
	.section	.nv.constant0.triton_poi_fused__native_batch_norm_legit_no_training_relu_threshold_backward_3,"a",@progbits
	.sectionflags	@""
	.align	4
.nv.constant0.triton_poi_fused__native_batch_norm_legit_no_training_relu_threshold_backward_3:
	.zero		592
